//
// Generated by NVIDIA NVVM Compiler
//
// Compiler Build ID: CL-36424714
// Cuda compilation tools, release 13.0, V13.0.88
// Based on NVVM 20.0.0
//

.version 9.0
.target sm_100
.address_size 64

	// .globl	_Z19simple_debug_kernelPcPfii

.visible .entry _Z19simple_debug_kernelPcPfii(
	.param .u64 .ptr .align 1 _Z19simple_debug_kernelPcPfii_param_0,
	.param .u64 .ptr .align 1 _Z19simple_debug_kernelPcPfii_param_1,
	.param .u32 _Z19simple_debug_kernelPcPfii_param_2,
	.param .u32 _Z19simple_debug_kernelPcPfii_param_3
)
{
	.reg .pred 	%p<4>;
	.reg .b16 	%rs<2>;
	.reg .b32 	%r<14>;
	.reg .b32 	%f<2>;
	.reg .b64 	%rd<9>;

	ld.param.u64 	%rd1, [_Z19simple_debug_kernelPcPfii_param_0];
	ld.param.u64 	%rd2, [_Z19simple_debug_kernelPcPfii_param_1];
	ld.param.u32 	%r3, [_Z19simple_debug_kernelPcPfii_param_2];
	ld.param.u32 	%r4, [_Z19simple_debug_kernelPcPfii_param_3];
	mov.u32 	%r6, %ctaid.x;
	mov.u32 	%r7, %ntid.x;
	mov.u32 	%r8, %tid.x;
	mad.lo.s32 	%r1, %r6, %r7, %r8;
	mov.u32 	%r9, %ctaid.y;
	mov.u32 	%r10, %ntid.y;
	mov.u32 	%r11, %tid.y;
	mad.lo.s32 	%r12, %r9, %r10, %r11;
	setp.ge.s32 	%p1, %r1, %r3;
	setp.ge.s32 	%p2, %r12, %r4;
	or.pred  	%p3, %p1, %p2;
	@%p3 bra 	$L__BB0_2;
	cvta.to.global.u64 	%rd3, %rd1;
	cvta.to.global.u64 	%rd4, %rd2;
	mad.lo.s32 	%r13, %r3, %r12, %r1;
	cvt.s64.s32 	%rd5, %r13;
	add.s64 	%rd6, %rd3, %rd5;
	ld.global.s8 	%rs1, [%rd6];
	cvt.rn.f32.s16 	%f1, %rs1;
	mul.wide.s32 	%rd7, %r13, 4;
	add.s64 	%rd8, %rd4, %rd7;
	st.global.f32 	[%rd8], %f1;
$L__BB0_2:
	ret;

}


// ===== COMPILED SASS (sm_100) =====

	.target	sm_100

	.elftype	@"ET_EXEC"


//--------------------- .note.nv.tkinfo           --------------------------
	.section	.note.nv.tkinfo,"",@"SHT_NOTE"
	.sectionflags	@"SHF_NOTE_NV_TKINFO"
	.tkinfo
        /*0018*/ 	.word	0x00000002
        /*0030*/ 	.string	""
        /*0030*/ 	.string	"ptxas"
        /*0030*/ 	.string	"Cuda compilation tools, release 13.0, V13.0.88"
        /*0030*/ 	.string	"Build cuda_13.0.r13.0/compiler.36424714_0"
        /*0030*/ 	.string	"-arch sm_100 -m 64 "



//--------------------- .note.nv.cuinfo           --------------------------
	.section	.note.nv.cuinfo,"",@"SHT_NOTE"
	.sectionflags	@"SHF_NOTE_NV_CUINFO"
        /*0018*/ 	.short	0x0002
        /*001a*/ 	.short	0x0064
        /*001c*/ 	.short	0x0082
	.zero		2


//--------------------- .nv.info                  --------------------------
	.section	.nv.info,"",@"SHT_CUDA_INFO"
	.align	4


	//----- nvinfo : EIATTR_REGCOUNT
	.align		4
        /*0000*/ 	.byte	0x04, 0x2f
        /*0002*/ 	.short	(.L_1 - .L_0)
	.align		4
.L_0:
        /*0004*/ 	.word	index@(_Z19simple_debug_kernelPcPfii)
        /*0008*/ 	.word	0x0000000c


	//----- nvinfo : EIATTR_FRAME_SIZE
	.align		4
.L_1:
        /*000c*/ 	.byte	0x04, 0x11
        /*000e*/ 	.short	(.L_3 - .L_2)
	.align		4
.L_2:
        /*0010*/ 	.word	index@(_Z19simple_debug_kernelPcPfii)
        /*0014*/ 	.word	0x00000000


	//----- nvinfo : EIATTR_MIN_STACK_SIZE
	.align		4
.L_3:
        /*0018*/ 	.byte	0x04, 0x12
        /*001a*/ 	.short	(.L_5 - .L_4)
	.align		4
.L_4:
        /*001c*/ 	.word	index@(_Z19simple_debug_kernelPcPfii)
        /*0020*/ 	.word	0x00000000
.L_5:


//--------------------- .nv.compat                --------------------------
	.section	.nv.compat,"",@"SHT_CUDA_COMPAT_INFO"
	.align	4
        /*0000*/ 	.byte	0x02, 0x09, 0x00, 0x00, 0x02, 0x02, 0x01, 0x00, 0x02, 0x05, 0x05, 0x00, 0x03, 0x07, 0x01, 0x01
        /*0010*/ 	.byte	0x02, 0x03, 0x00, 0x00, 0x02, 0x06, 0x01, 0x00, 0x04, 0x0b, 0x08, 0x00, 0x09, 0x00, 0x00, 0x00
        /*0020*/ 	.byte	0x00, 0x00, 0x00, 0x00


//--------------------- .nv.info._Z19simple_debug_kernelPcPfii --------------------------
	.section	.nv.info._Z19simple_debug_kernelPcPfii,"",@"SHT_CUDA_INFO"
	.sectionflags	@""
	.align	4


	//----- nvinfo : EIATTR_CUDA_API_VERSION
	.align		4
        /*0000*/ 	.byte	0x04, 0x37
        /*0002*/ 	.short	(.L_7 - .L_6)
.L_6:
        /*0004*/ 	.word	0x00000082


	//----- nvinfo : EIATTR_KPARAM_INFO
	.align		4
.L_7:
        /*0008*/ 	.byte	0x04, 0x17
        /*000a*/ 	.short	(.L_9 - .L_8)
.L_8:
        /*000c*/ 	.word	0x00000000
        /*0010*/ 	.short	0x0003
        /*0012*/ 	.short	0x0014
        /*0014*/ 	.byte	0x00, 0xf0, 0x11, 0x00


	//----- nvinfo : EIATTR_KPARAM_INFO
	.align		4
.L_9:
        /*0018*/ 	.byte	0x04, 0x17
        /*001a*/ 	.short	(.L_11 - .L_10)
.L_10:
        /*001c*/ 	.word	0x00000000
        /*0020*/ 	.short	0x0002
        /*0022*/ 	.short	0x0010
        /*0024*/ 	.byte	0x00, 0xf0, 0x11, 0x00


	//----- nvinfo : EIATTR_KPARAM_INFO
	.align		4
.L_11:
        /*0028*/ 	.byte	0x04, 0x17
        /*002a*/ 	.short	(.L_13 - .L_12)
.L_12:
        /*002c*/ 	.word	0x00000000
        /*0030*/ 	.short	0x0001
        /*0032*/ 	.short	0x0008
        /*0034*/ 	.byte	0x00, 0xf5, 0x21, 0x00


	//----- nvinfo : EIATTR_KPARAM_INFO
	.align		4
.L_13:
        /*0038*/ 	.byte	0x04, 0x17
        /*003a*/ 	.short	(.L_15 - .L_14)
.L_14:
        /*003c*/ 	.word	0x00000000
        /*0040*/ 	.short	0x0000
        /*0042*/ 	.short	0x0000
        /*0044*/ 	.byte	0x00, 0xf5, 0x21, 0x00


	//----- nvinfo : EIATTR_SPARSE_MMA_MASK
	.align		4
.L_15:
        /*0048*/ 	.byte	0x03, 0x50
        /*004a*/ 	.short	0x0000


	//----- nvinfo : EIATTR_MAXREG_COUNT
	.align		4
        /*004c*/ 	.byte	0x03, 0x1b
        /*004e*/ 	.short	0x00ff


	//----- nvinfo : EIATTR_MERCURY_ISA_VERSION
	.align		4
        /*0050*/ 	.byte	0x03, 0x5f
        /*0052*/ 	.short	0x0101


	//----- nvinfo : EIATTR_VRC_CTA_INIT_COUNT
	.align		4
        /*0054*/ 	.byte	0x02, 0x4a
	.zero		1
	.zero		1


	//----- nvinfo : EIATTR_EXIT_INSTR_OFFSETS
	.align		4
        /*0058*/ 	.byte	0x04, 0x1c
        /*005a*/ 	.short	(.L_17 - .L_16)


	//   ....[0]....
.L_16:
        /*005c*/ 	.word	0x000000c0


	//   ....[1]....
        /*0060*/ 	.word	0x00000170


	//----- nvinfo : EIATTR_CBANK_PARAM_SIZE
	.align		4
.L_17:
        /*0064*/ 	.byte	0x03, 0x19
        /*0066*/ 	.short	0x0018


	//----- nvinfo : EIATTR_PARAM_CBANK
	.align		4
        /*0068*/ 	.byte	0x04, 0x0a
        /*006a*/ 	.short	(.L_19 - .L_18)
	.align		4
.L_18:
        /*006c*/ 	.word	index@(.nv.constant0._Z19simple_debug_kernelPcPfii)
        /*0070*/ 	.short	0x0380
        /*0072*/ 	.short	0x0018


	//----- nvinfo : EIATTR_SW_WAR
	.align		4
.L_19:
        /*0074*/ 	.byte	0x04, 0x36
        /*0076*/ 	.short	(.L_21 - .L_20)
.L_20:
        /*0078*/ 	.word	0x00000008
.L_21:


//--------------------- .nv.callgraph             --------------------------
	.section	.nv.callgraph,"",@"SHT_CUDA_CALLGRAPH"
	.align	4
	.sectionentsize	8
	.align		4
        /*0000*/ 	.word	0x00000000
	.align		4
        /*0004*/ 	.word	0xffffffff
	.align		4
        /*0008*/ 	.word	0x00000000
	.align		4
        /*000c*/ 	.word	0xfffffffe
	.align		4
        /*0010*/ 	.word	0x00000000
	.align		4
        /*0014*/ 	.word	0xfffffffd
	.align		4
        /*0018*/ 	.word	0x00000000
	.align		4
        /*001c*/ 	.word	0xfffffffc


//--------------------- .text._Z19simple_debug_kernelPcPfii --------------------------
	.section	.text._Z19simple_debug_kernelPcPfii,"ax",@progbits
	.align	128
        .global         _Z19simple_debug_kernelPcPfii
        .type           _Z19simple_debug_kernelPcPfii,@function
        .size           _Z19simple_debug_kernelPcPfii,(.L_x_1 - _Z19simple_debug_kernelPcPfii)
        .other          _Z19simple_debug_kernelPcPfii,@"STO_CUDA_ENTRY STV_DEFAULT"
_Z19simple_debug_kernelPcPfii:
.text._Z19simple_debug_kernelPcPfii:
[----:B------:R-:W-:Y:S01]  /*0000*/  LDC R1, c[0x0][0x37c] ;  /* 0x0000df00ff017b82 */ /* 0x000fe20000000800 */
[----:B------:R-:W0:Y:S07]  /*0010*/  S2R R2, SR_TID.Y ;  /* 0x0000000000027919 */ /* 0x000e2e0000002200 */
[----:B------:R-:W1:Y:S01]  /*0020*/  LDC R0, c[0x0][0x360] ;  /* 0x0000d800ff007b82 */ /* 0x000e620000000800 */
[----:B------:R-:W2:Y:S01]  /*0030*/  LDCU.64 UR6, c[0x0][0x390] ;  /* 0x00007200ff0677ac */ /* 0x000ea20008000a00 */
[----:B------:R-:W1:Y:S06]  /*0040*/  S2R R5, SR_TID.X ;  /* 0x0000000000057919 */ /* 0x000e6c0000002100 */
[----:B------:R-:W0:Y:S08]  /*0050*/  S2UR UR5, SR_CTAID.Y ;  /* 0x00000000000579c3 */ /* 0x000e300000002600 */
[----:B------:R-:W0:Y:S08]  /*0060*/  LDC R3, c[0x0][0x364] ;  /* 0x0000d900ff037b82 */ /* 0x000e300000000800 */
[----:B------:R-:W1:Y:S01]  /*0070*/  S2UR UR4, SR_CTAID.X ;  /* 0x00000000000479c3 */ /* 0x000e620000002500 */
[----:B0-----:R-:W-:-:S05]  /*0080*/  IMAD R3, R3, UR5, R2 ;  /* 0x0000000503037c24 */ /* 0x001fca000f8e0202 */
[----:B--2---:R-:W-:Y:S01]  /*0090*/  ISETP.GE.AND P0, PT, R3, UR7, PT ;  /* 0x0000000703007c0c */ /* 0x004fe2000bf06270 */
[----:B-1----:R-:W-:-:S05]  /*00a0*/  IMAD R0, R0, UR4, R5 ;  /* 0x0000000400007c24 */ /* 0x002fca000f8e0205 */
[----:B------:R-:W-:-:S13]  /*00b0*/  ISETP.GE.OR P0, PT, R0, UR6, P0 ;  /* 0x0000000600007c0c */ /* 0x000fda0008706670 */
[----:B------:R-:W-:Y:S05]  /*00c0*/  @P0 EXIT ;  /* 0x000000000000094d */ /* 0x000fea0003800000 */
[----:B------:R-:W0:Y:S01]  /*00d0*/  LDCU.64 UR8, c[0x0][0x380] ;  /* 0x00007000ff0877ac */ /* 0x000e220008000a00 */
[----:B------:R-:W-:Y:S02]  /*00e0*/  IMAD R7, R3, UR6, R0 ;  /* 0x0000000603077c24 */ /* 0x000fe4000f8e0200 */
[----:B------:R-:W1:Y:S01]  /*00f0*/  LDC.64 R2, c[0x0][0x388] ;  /* 0x0000e200ff027b82 */ /* 0x000e620000000a00 */
[----:B------:R-:W2:Y:S02]  /*0100*/  LDCU.64 UR4, c[0x0][0x358] ;  /* 0x00006b00ff0477ac */ /* 0x000ea40008000a00 */
[----:B0-----:R-:W-:-:S04]  /*0110*/  IADD3 R4, P0, PT, R7, UR8, RZ ;  /* 0x0000000807047c10 */ /* 0x001fc8000ff1e0ff */
[----:B------:R-:W-:-:S05]  /*0120*/  LEA.HI.X.SX32 R5, R7, UR9, 0x1, P0 ;  /* 0x0000000907057c11 */ /* 0x000fca00080f0eff */
[----:B--2---:R-:W2:Y:S01]  /*0130*/  LDG.E.S8 R4, desc[UR4][R4.64] ;  /* 0x0000000404047981 */ /* 0x004ea2000c1e1300 */
[----:B-1----:R-:W-:Y:S01]  /*0140*/  IMAD.WIDE R2, R7, 0x4, R2 ;  /* 0x0000000407027825 */ /* 0x002fe200078e0202 */
[----:B--2---:R-:W0:Y:S04]  /*0150*/  I2F.S16 R9, R4 ;  /* 0x0000000400097306 */ /* 0x004e280000101400 */
[----:B0-----:R-:W-:Y:S01]  /*0160*/  STG.E desc[UR4][R2.64], R9 ;  /* 0x0000000902007986 */ /* 0x001fe2000c101904 */
[----:B------:R-:W-:Y:S05]  /*0170*/  EXIT ;  /* 0x000000000000794d */ /* 0x000fea0003800000 */
.L_x_0:
[----:B------:R-:W-:-:S00]  /*0180*/  BRA `(.L_x_0) ;  /* 0xfffffffc00fc7947 */ /* 0x000fc0000383ffff */
[----:B------:R-:W-:-:S00]  /*0190*/  NOP ;  /* 0x0000000000007918 */ /* 0x000fc00000000000 */
        /* <DEDUP_REMOVED lines=14> */
.L_x_1:


//--------------------- .nv.shared.reserved.0     --------------------------
	.section	.nv.shared.reserved.0,"aw",@nobits
	.weak		__nv_reservedSMEM_offset_0_alias
	.size		__nv_reservedSMEM_offset_0_alias, 0, 64
	.other		__nv_reservedSMEM_offset_0_alias,@"STO_CUDA_RESERVED_SHARED STV_DEFAULT"
__nv_reservedSMEM_offset_0_alias:
	.zero		0
	.zero		64


//--------------------- .nv.constant0._Z19simple_debug_kernelPcPfii --------------------------
	.section	.nv.constant0._Z19simple_debug_kernelPcPfii,"a",@progbits
	.sectionflags	@""
	.align	4
.nv.constant0._Z19simple_debug_kernelPcPfii:
	.zero		920


//--------------------- SYMBOLS --------------------------

	.type		.nv.reservedSmem.offset0,@object
	.size		.nv.reservedSmem.offset0,0x4
